//
// Generated by NVIDIA NVVM Compiler
//
// Compiler Build ID: CL-36424714
// Cuda compilation tools, release 13.0, V13.0.88
// Based on NVVM 20.0.0
//

.version 9.0
.target sm_100
.address_size 64

	// .globl	_Z30CudaCrowdSimCalculateIntrinsicv

.visible .entry _Z30CudaCrowdSimCalculateIntrinsicv()
{


	ret;

}


// ===== COMPILED SASS (sm_100) =====

	.target	sm_100

	.elftype	@"ET_EXEC"


//--------------------- .note.nv.tkinfo           --------------------------
	.section	.note.nv.tkinfo,"",@"SHT_NOTE"
	.sectionflags	@"SHF_NOTE_NV_TKINFO"
	.tkinfo
        /*0018*/ 	.word	0x00000002
        /*0030*/ 	.string	""
        /*0030*/ 	.string	"ptxas"
        /*0030*/ 	.string	"Cuda compilation tools, release 13.0, V13.0.88"
        /*0030*/ 	.string	"Build cuda_13.0.r13.0/compiler.36424714_0"
        /*0030*/ 	.string	"-arch sm_100 -m 64 "



//--------------------- .note.nv.cuinfo           --------------------------
	.section	.note.nv.cuinfo,"",@"SHT_NOTE"
	.sectionflags	@"SHF_NOTE_NV_CUINFO"
        /*0018*/ 	.short	0x0002
        /*001a*/ 	.short	0x0064
        /*001c*/ 	.short	0x0082
	.zero		2


//--------------------- .nv.info                  --------------------------
	.section	.nv.info,"",@"SHT_CUDA_INFO"
	.align	4


	//----- nvinfo : EIATTR_REGCOUNT
	.align		4
        /*0000*/ 	.byte	0x04, 0x2f
        /*0002*/ 	.short	(.L_1 - .L_0)
	.align		4
.L_0:
        /*0004*/ 	.word	index@(_Z30CudaCrowdSimCalculateIntrinsicv)
        /*0008*/ 	.word	0x00000004


	//----- nvinfo : EIATTR_FRAME_SIZE
	.align		4
.L_1:
        /*000c*/ 	.byte	0x04, 0x11
        /*000e*/ 	.short	(.L_3 - .L_2)
	.align		4
.L_2:
        /*0010*/ 	.word	index@(_Z30CudaCrowdSimCalculateIntrinsicv)
        /*0014*/ 	.word	0x00000000


	//----- nvinfo : EIATTR_MIN_STACK_SIZE
	.align		4
.L_3:
        /*0018*/ 	.byte	0x04, 0x12
        /*001a*/ 	.short	(.L_5 - .L_4)
	.align		4
.L_4:
        /*001c*/ 	.word	index@(_Z30CudaCrowdSimCalculateIntrinsicv)
        /*0020*/ 	.word	0x00000000
.L_5:


//--------------------- .nv.compat                --------------------------
	.section	.nv.compat,"",@"SHT_CUDA_COMPAT_INFO"
	.align	4
        /*0000*/ 	.byte	0x02, 0x09, 0x00, 0x00, 0x02, 0x02, 0x01, 0x00, 0x02, 0x05, 0x05, 0x00, 0x03, 0x07, 0x01, 0x01
        /*0010*/ 	.byte	0x02, 0x03, 0x00, 0x00, 0x02, 0x06, 0x01, 0x00, 0x04, 0x0b, 0x08, 0x00, 0x09, 0x00, 0x00, 0x00
        /*0020*/ 	.byte	0x00, 0x00, 0x00, 0x00


//--------------------- .nv.info._Z30CudaCrowdSimCalculateIntrinsicv --------------------------
	.section	.nv.info._Z30CudaCrowdSimCalculateIntrinsicv,"",@"SHT_CUDA_INFO"
	.sectionflags	@""
	.align	4


	//----- nvinfo : EIATTR_CUDA_API_VERSION
	.align		4
        /*0000*/ 	.byte	0x04, 0x37
        /*0002*/ 	.short	(.L_7 - .L_6)
.L_6:
        /*0004*/ 	.word	0x00000082


	//----- nvinfo : EIATTR_SPARSE_MMA_MASK
	.align		4
.L_7:
        /*0008*/ 	.byte	0x03, 0x50
        /*000a*/ 	.short	0x0000


	//----- nvinfo : EIATTR_MAXREG_COUNT
	.align		4
        /*000c*/ 	.byte	0x03, 0x1b
        /*000e*/ 	.short	0x00ff


	//----- nvinfo : EIATTR_MERCURY_ISA_VERSION
	.align		4
        /*0010*/ 	.byte	0x03, 0x5f
        /*0012*/ 	.short	0x0101


	//----- nvinfo : EIATTR_VRC_CTA_INIT_COUNT
	.align		4
        /*0014*/ 	.byte	0x02, 0x4a
	.zero		1
	.zero		1


	//----- nvinfo : EIATTR_EXIT_INSTR_OFFSETS
	.align		4
        /*0018*/ 	.byte	0x04, 0x1c
        /*001a*/ 	.short	(.L_9 - .L_8)


	//   ....[0]....
.L_8:
        /*001c*/ 	.word	0x00000010


	//----- nvinfo : EIATTR_SW_WAR
	.align		4
.L_9:
        /*0020*/ 	.byte	0x04, 0x36
        /*0022*/ 	.short	(.L_11 - .L_10)
.L_10:
        /*0024*/ 	.word	0x00000008
.L_11:


//--------------------- .nv.callgraph             --------------------------
	.section	.nv.callgraph,"",@"SHT_CUDA_CALLGRAPH"
	.align	4
	.sectionentsize	8
	.align		4
        /*0000*/ 	.word	0x00000000
	.align		4
        /*0004*/ 	.word	0xffffffff
	.align		4
        /*0008*/ 	.word	0x00000000
	.align		4
        /*000c*/ 	.word	0xfffffffe
	.align		4
        /*0010*/ 	.word	0x00000000
	.align		4
        /*0014*/ 	.word	0xfffffffd
	.align		4
        /*0018*/ 	.word	0x00000000
	.align		4
        /*001c*/ 	.word	0xfffffffc


//--------------------- .text._Z30CudaCrowdSimCalculateIntrinsicv --------------------------
	.section	.text._Z30CudaCrowdSimCalculateIntrinsicv,"ax",@progbits
	.align	128
        .global         _Z30CudaCrowdSimCalculateIntrinsicv
        .type           _Z30CudaCrowdSimCalculateIntrinsicv,@function
        .size           _Z30CudaCrowdSimCalculateIntrinsicv,(.L_x_1 - _Z30CudaCrowdSimCalculateIntrinsicv)
        .other          _Z30CudaCrowdSimCalculateIntrinsicv,@"STO_CUDA_ENTRY STV_DEFAULT"
_Z30CudaCrowdSimCalculateIntrinsicv:
.text._Z30CudaCrowdSimCalculateIntrinsicv:
[----:B------:R-:W-:Y:S01]  /*0000*/  LDC R1, c[0x0][0x37c] ;  /* 0x0000df00ff017b82 */ /* 0x000fe20000000800 */
[----:B------:R-:W-:Y:S05]  /*0010*/  EXIT ;  /* 0x000000000000794d */ /* 0x000fea0003800000 */
.L_x_0:
[----:B------:R-:W-:-:S00]  /*0020*/  BRA `(.L_x_0) ;  /* 0xfffffffc00fc7947 */ /* 0x000fc0000383ffff */
[----:B------:R-:W-:-:S00]  /*0030*/  NOP ;  /* 0x0000000000007918 */ /* 0x000fc00000000000 */
        /* <DEDUP_REMOVED lines=12> */
.L_x_1:


//--------------------- .nv.shared.reserved.0     --------------------------
	.section	.nv.shared.reserved.0,"aw",@nobits
	.weak		__nv_reservedSMEM_offset_0_alias
	.size		__nv_reservedSMEM_offset_0_alias, 0, 64
	.other		__nv_reservedSMEM_offset_0_alias,@"STO_CUDA_RESERVED_SHARED STV_DEFAULT"
__nv_reservedSMEM_offset_0_alias:
	.zero		0
	.zero		64


//--------------------- .nv.constant0._Z30CudaCrowdSimCalculateIntrinsicv --------------------------
	.section	.nv.constant0._Z30CudaCrowdSimCalculateIntrinsicv,"a",@progbits
	.sectionflags	@""
	.align	4
.nv.constant0._Z30CudaCrowdSimCalculateIntrinsicv:
	.zero		896


//--------------------- SYMBOLS --------------------------

	.type		.nv.reservedSmem.offset0,@object
	.size		.nv.reservedSmem.offset0,0x4
